	.headerflags	@"EF_CUDA_TEXMODE_UNIFIED EF_CUDA_64BIT_ADDRESS EF_CUDA_ACCELERATORS EF_CUDA_SM90 EF_CUDA_VIRTUAL_SM(EF_CUDA_SM90)"
	.elftype	@"ET_EXEC"


//--------------------- .nv.info                  --------------------------
	.section	.nv.info,"",@"SHT_CUDA_INFO"
	.align	4


	//----- nvinfo : EIATTR_REGCOUNT
	.align		4
        /*0000*/ 	.byte	0x04, 0x2f
        /*0002*/ 	.short	(.L_1 - .L_0)
	.align		4
.L_0:
        /*0004*/ 	.word	index@(triton_poi_fused_convolution_div_relu_sub_3)
        /*0008*/ 	.word	0x00000016


	//----- nvinfo : EIATTR_MIN_STACK_SIZE
	.align		4
.L_1:
        /*000c*/ 	.byte	0x04, 0x12
        /*000e*/ 	.short	(.L_3 - .L_2)
	.align		4
.L_2:
        /*0010*/ 	.word	index@(triton_poi_fused_convolution_div_relu_sub_3)
        /*0014*/ 	.word	0x00000000


	//----- nvinfo : EIATTR_FRAME_SIZE
	.align		4
.L_3:
        /*0018*/ 	.byte	0x04, 0x11
        /*001a*/ 	.short	(.L_5 - .L_4)
	.align		4
.L_4:
        /*001c*/ 	.word	index@(triton_poi_fused_convolution_div_relu_sub_3)
        /*0020*/ 	.word	0x00000000


	//----- nvinfo : EIATTR_MIN_STACK_SIZE
	.align		4
.L_5:
        /*0024*/ 	.byte	0x04, 0x12
        /*0026*/ 	.short	(.L_7 - .L_6)
	.align		4
.L_6:
        /*0028*/ 	.word	index@(triton_poi_fused_convolution_div_relu_sub_3)
        /*002c*/ 	.word	0x00000000
.L_7:


//--------------------- .nv.info.triton_poi_fused_convolution_div_relu_sub_3 --------------------------
	.section	.nv.info.triton_poi_fused_convolution_div_relu_sub_3,"",@"SHT_CUDA_INFO"
	.sectionflags	@""
	.align	4


	//----- nvinfo : EIATTR_CUDA_API_VERSION
	.align		4
        /*0000*/ 	.byte	0x04, 0x37
        /*0002*/ 	.short	(.L_9 - .L_8)
.L_8:
        /*0004*/ 	.word	0x0000007c


	//----- nvinfo : EIATTR_KPARAM_INFO
	.align		4
.L_9:
        /*0008*/ 	.byte	0x04, 0x17
        /*000a*/ 	.short	(.L_11 - .L_10)
.L_10:
        /*000c*/ 	.word	0x00000000
        /*0010*/ 	.short	0x0004
        /*0012*/ 	.short	0x001c
        /*0014*/ 	.byte	0x00, 0xf0, 0x11, 0x00


	//----- nvinfo : EIATTR_KPARAM_INFO
	.align		4
.L_11:
        /*0018*/ 	.byte	0x04, 0x17
        /*001a*/ 	.short	(.L_13 - .L_12)
.L_12:
        /*001c*/ 	.word	0x00000000
        /*0020*/ 	.short	0x0003
        /*0022*/ 	.short	0x0018
        /*0024*/ 	.byte	0x00, 0xf0, 0x11, 0x00


	//----- nvinfo : EIATTR_KPARAM_INFO
	.align		4
.L_13:
        /*0028*/ 	.byte	0x04, 0x17
        /*002a*/ 	.short	(.L_15 - .L_14)
.L_14:
        /*002c*/ 	.word	0x00000000
        /*0030*/ 	.short	0x0002
        /*0032*/ 	.short	0x0010
        /*0034*/ 	.byte	0x00, 0xf4, 0x21, 0x00


	//----- nvinfo : EIATTR_KPARAM_INFO
	.align		4
.L_15:
        /*0038*/ 	.byte	0x04, 0x17
        /*003a*/ 	.short	(.L_17 - .L_16)
.L_16:
        /*003c*/ 	.word	0x00000000
        /*0040*/ 	.short	0x0001
        /*0042*/ 	.short	0x0008
        /*0044*/ 	.byte	0x00, 0xf4, 0x21, 0x00


	//----- nvinfo : EIATTR_KPARAM_INFO
	.align		4
.L_17:
        /*0048*/ 	.byte	0x04, 0x17
        /*004a*/ 	.short	(.L_19 - .L_18)
.L_18:
        /*004c*/ 	.word	0x00000000
        /*0050*/ 	.short	0x0000
        /*0052*/ 	.short	0x0000
        /*0054*/ 	.byte	0x00, 0xf4, 0x21, 0x00


	//----- nvinfo : EIATTR_SPARSE_MMA_MASK
	.align		4
.L_19:
        /*0058*/ 	.byte	0x03, 0x50
        /*005a*/ 	.short	0x0000


	//----- nvinfo : EIATTR_MAXREG_COUNT
	.align		4
        /*005c*/ 	.byte	0x03, 0x1b
        /*005e*/ 	.short	0x00ff


	//----- nvinfo : EIATTR_EXIT_INSTR_OFFSETS
	.align		4
        /*0060*/ 	.byte	0x04, 0x1c
        /*0062*/ 	.short	(.L_21 - .L_20)


	//   ....[0]....
.L_20:
        /*0064*/ 	.word	0x00000440


	//   ....[1]....
        /*0068*/ 	.word	0x00000460


	//----- nvinfo : EIATTR_REQNTID
	.align		4
.L_21:
        /*006c*/ 	.byte	0x04, 0x10
        /*006e*/ 	.short	(.L_23 - .L_22)
.L_22:
        /*0070*/ 	.word	0x00000080
        /*0074*/ 	.word	0x00000001
        /*0078*/ 	.word	0x00000001


	//----- nvinfo : EIATTR_CBANK_PARAM_SIZE
	.align		4
.L_23:
        /*007c*/ 	.byte	0x03, 0x19
        /*007e*/ 	.short	0x0020


	//----- nvinfo : EIATTR_PARAM_CBANK
	.align		4
        /*0080*/ 	.byte	0x04, 0x0a
        /*0082*/ 	.short	(.L_25 - .L_24)
	.align		4
.L_24:
        /*0084*/ 	.word	index@(.nv.constant0.triton_poi_fused_convolution_div_relu_sub_3)
        /*0088*/ 	.short	0x0210
        /*008a*/ 	.short	0x0020


	//----- nvinfo : EIATTR_SW_WAR
	.align		4
.L_25:
        /*008c*/ 	.byte	0x04, 0x36
        /*008e*/ 	.short	(.L_27 - .L_26)
.L_26:
        /*0090*/ 	.word	0x00000008
.L_27:


//--------------------- .nv.callgraph             --------------------------
	.section	.nv.callgraph,"",@"SHT_CUDA_CALLGRAPH"
	.align	4
	.sectionentsize	8
	.align		4
        /*0000*/ 	.word	0x00000000
	.align		4
        /*0004*/ 	.word	0xffffffff
	.align		4
        /*0008*/ 	.word	0x00000000
	.align		4
        /*000c*/ 	.word	0xfffffffe
	.align		4
        /*0010*/ 	.word	0x00000000
	.align		4
        /*0014*/ 	.word	0xfffffffd
	.align		4
        /*0018*/ 	.word	0x00000000
	.align		4
        /*001c*/ 	.word	0xfffffffc


//--------------------- .text.triton_poi_fused_convolution_div_relu_sub_3 --------------------------
	.section	.text.triton_poi_fused_convolution_div_relu_sub_3,"ax",@progbits
	.sectionflags	@"SHF_BARRIERS=1"
	.align	128
        .global         triton_poi_fused_convolution_div_relu_sub_3
        .type           triton_poi_fused_convolution_div_relu_sub_3,@function
        .size           triton_poi_fused_convolution_div_relu_sub_3,(.L_x_1 - triton_poi_fused_convolution_div_relu_sub_3)
        .other          triton_poi_fused_convolution_div_relu_sub_3,@"STO_CUDA_ENTRY STV_DEFAULT"
triton_poi_fused_convolution_div_relu_sub_3:
.text.triton_poi_fused_convolution_div_relu_sub_3:
[----:B------:R-:W0:Y:S01]  /*0000*/  LDC R1, c[0x0][0x28] ;  /* 0x00000a00ff017b82 */ /* 0x000e220000000800 */
[----:B------:R-:W1:Y:S07]  /*0010*/  S2R R3, SR_TID.X ;  /* 0x0000000000037919 */ /* 0x000e6e0000002100 */
[----:B------:R-:W2:Y:S01]  /*0020*/  LDC.64 R4, c[0x0][0x210] ;  /* 0x00008400ff047b82 */ /* 0x000ea20000000a00 */
[----:B------:R-:W-:Y:S01]  /*0030*/  ULDC.64 UR6, c[0x0][0x208] ;  /* 0x0000820000067ab9 */ /* 0x000fe20000000a00 */
[----:B------:R-:W3:Y:S01]  /*0040*/  S2R R0, SR_CTAID.X ;  /* 0x0000000000007919 */ /* 0x000ee20000002500 */
[----:B------:R-:W4:Y:S01]  /*0050*/  S2R R8, SR_CTAID.Y ;  /* 0x0000000000087919 */ /* 0x000f220000002600 */
[----:B-1----:R-:W-:Y:S01]  /*0060*/  SHF.R.U32.HI R9, RZ, 0x4, R3 ;  /* 0x00000004ff097819 */ /* 0x002fe20000011603 */
[----:B---3--:R-:W-:-:S03]  /*0070*/  IMAD.SHL.U32 R0, R0, 0x10, RZ ;  /* 0x0000001000007824 */ /* 0x008fc600078e00ff */
[----:B------:R-:W-:Y:S01]  /*0080*/  SGXT.U32 R9, R9, 0x3 ;  /* 0x000000030909781a */ /* 0x000fe20000000000 */
[----:B----4-:R-:W-:Y:S01]  /*0090*/  IMAD.SHL.U32 R2, R8, 0x20, RZ ;  /* 0x0000002008027824 */ /* 0x010fe200078e00ff */
[----:B------:R-:W-:-:S04]  /*00a0*/  LOP3.LUT R12, R0, 0xf, R3, 0xf8, !PT ;  /* 0x0000000f000c7812 */ /* 0x000fc800078ef803 */
[----:B------:R-:W-:Y:S02]  /*00b0*/  LOP3.LUT R6, R2, R9, RZ, 0xfc, !PT ;  /* 0x0000000902067212 */ /* 0x000fe400078efcff */
[----:B------:R-:W-:Y:S02]  /*00c0*/  LOP3.LUT R7, R2, 0x8, R9, 0xfe, !PT ;  /* 0x0000000802077812 */ /* 0x000fe400078efe09 */
[----:B------:R-:W-:Y:S01]  /*00d0*/  LOP3.LUT R10, R2, 0x10, R9, 0xfe, !PT ;  /* 0x00000010020a7812 */ /* 0x000fe200078efe09 */
[--C-:B------:R-:W-:Y:S01]  /*00e0*/  IMAD R13, R6, 0x9, R12.reuse ;  /* 0x00000009060d7824 */ /* 0x100fe200078e020c */
[----:B------:R-:W-:Y:S01]  /*00f0*/  LOP3.LUT R11, R2, 0x18, R9, 0xfe, !PT ;  /* 0x00000018020b7812 */ /* 0x000fe200078efe09 */
[--C-:B------:R-:W-:Y:S01]  /*0100*/  IMAD R15, R7, 0x9, R12.reuse ;  /* 0x00000009070f7824 */ /* 0x100fe200078e020c */
[----:B------:R-:W-:Y:S01]  /*0110*/  ISETP.GE.AND P0, PT, R12, 0x9, PT ;  /* 0x000000090c00780c */ /* 0x000fe20003f06270 */
[--C-:B------:R-:W-:Y:S02]  /*0120*/  IMAD R17, R10, 0x9, R12.reuse ;  /* 0x000000090a117824 */ /* 0x100fe400078e020c */
[----:B------:R-:W-:-:S02]  /*0130*/  IMAD R19, R11, 0x9, R12 ;  /* 0x000000090b137824 */ /* 0x000fc400078e020c */
[----:B--2---:R-:W-:-:S04]  /*0140*/  IMAD.WIDE R6, R13, 0x4, R4 ;  /* 0x000000040d067825 */ /* 0x004fc800078e0204 */
[----:B------:R-:W-:Y:S01]  /*0150*/  IMAD.WIDE R10, R15, 0x4, R4 ;  /* 0x000000040f0a7825 */ /* 0x000fe200078e0204 */
[----:B------:R-:W-:-:S03]  /*0160*/  CS2R R14, SRZ ;  /* 0x00000000000e7805 */ /* 0x000fc6000001ff00 */
[--C-:B------:R-:W-:Y:S01]  /*0170*/  IMAD.WIDE R12, R17, 0x4, R4.reuse ;  /* 0x00000004110c7825 */ /* 0x100fe200078e0204 */
[----:B------:R-:W-:Y:S02]  /*0180*/  CS2R R16, SRZ ;  /* 0x0000000000107805 */ /* 0x000fe4000001ff00 */
[----:B------:R1:W2:Y:S01]  /*0190*/  @!P0 LDG.E.EL R14, desc[UR6][R6.64] ;  /* 0x00000006060e8981 */ /* 0x0002a2000c2e1900 */
[----:B------:R-:W-:-:S03]  /*01a0*/  IMAD.WIDE R4, R19, 0x4, R4 ;  /* 0x0000000413047825 */ /* 0x000fc600078e0204 */
[----:B------:R3:W4:Y:S04]  /*01b0*/  @!P0 LDG.E.EL R15, desc[UR6][R10.64] ;  /* 0x000000060a0f8981 */ /* 0x000728000c2e1900 */
[----:B------:R5:W4:Y:S04]  /*01c0*/  @!P0 LDG.E.EL R16, desc[UR6][R12.64] ;  /* 0x000000060c108981 */ /* 0x000b28000c2e1900 */
[----:B------:R-:W4:Y:S01]  /*01d0*/  @!P0 LDG.E.EL R17, desc[UR6][R4.64] ;  /* 0x0000000604118981 */ /* 0x000f22000c2e1900 */
[----:B------:R-:W1:Y:S01]  /*01e0*/  S2UR UR5, SR_CgaCtaId ;  /* 0x00000000000579c3 */ /* 0x000e620000008800 */
[----:B------:R-:W-:Y:S01]  /*01f0*/  IMAD.SHL.U32 R18, R3, 0x20, RZ ;  /* 0x0000002003127824 */ /* 0x000fe200078e00ff */
[----:B------:R-:W-:-:S04]  /*0200*/  UMOV UR4, 0x400 ;  /* 0x0000040000047882 */ /* 0x000fc80000000000 */
[----:B------:R-:W-:-:S04]  /*0210*/  LOP3.LUT R18, R18, 0x1e0, RZ, 0xc0, !PT ;  /* 0x000001e012127812 */ /* 0x000fc800078ec0ff */
[----:B------:R-:W-:Y:S01]  /*0220*/  LOP3.LUT R9, R18, R9, RZ, 0xfc, !PT ;  /* 0x0000000912097212 */ /* 0x000fe200078efcff */
[----:B01----:R-:W-:-:S06]  /*0230*/  UPRMT UR4, UR5, 0x654, UR4 ;  /* 0x0000065405047896 */ /* 0x003fcc0008000004 */
[----:B------:R-:W-:-:S05]  /*0240*/  LEA.HI R18, R18, UR4, RZ, 0x1f ;  /* 0x0000000412127c11 */ /* 0x000fca000f8ff8ff */
[----:B------:R-:W-:Y:S02]  /*0250*/  IMAD R18, R9, 0x4, R18 ;  /* 0x0000000409127824 */ /* 0x000fe400078e0212 */
[C---:B------:R-:W-:Y:S02]  /*0260*/  IMAD.SHL.U32 R6, R3.reuse, 0x2, RZ ;  /* 0x0000000203067824 */ /* 0x040fe400078e00ff */
[----:B------:R-:W-:-:S03]  /*0270*/  IMAD.SHL.U32 R7, R3, 0x10, RZ ;  /* 0x0000001003077824 */ /* 0x000fc600078e00ff */
[----:B------:R-:W-:Y:S02]  /*0280*/  LOP3.LUT R6, R6, 0xf0, RZ, 0xc0, !PT ;  /* 0x000000f006067812 */ /* 0x000fe400078ec0ff */
[----:B------:R-:W-:-:S04]  /*0290*/  LOP3.LUT R7, R7, 0x7f0, RZ, 0xc0, !PT ;  /* 0x000007f007077812 */ /* 0x000fc800078ec0ff */
[----:B------:R-:W-:Y:S01]  /*02a0*/  IADD3 R6, R7, UR4, R6 ;  /* 0x0000000407067c10 */ /* 0x000fe2000fffe006 */
[----:B------:R-:W-:Y:S01]  /*02b0*/  IMAD.SHL.U32 R9, R3, 0x4, RZ ;  /* 0x0000000403097824 */ /* 0x000fe200078e00ff */
[----:B---3--:R-:W-:-:S04]  /*02c0*/  SHF.R.S32.HI R11, RZ, 0x1a, R8 ;  /* 0x0000001aff0b7819 */ /* 0x008fc80000011408 */
[----:B------:R-:W-:Y:S02]  /*02d0*/  LOP3.LUT R10, R2, 0x1c, R9, 0xf8, !PT ;  /* 0x0000001c020a7812 */ /* 0x000fe400078ef809 */
[----:B------:R-:W-:Y:S01]  /*02e0*/  SGXT R11, R11, 0x1 ;  /* 0x000000010b0b781a */ /* 0x000fe20000000200 */
[----:B------:R-:W0:Y:S01]  /*02f0*/  LDC.64 R8, c[0x0][0x218] ;  /* 0x00008600ff087b82 */ /* 0x000e220000000a00 */
[----:B-----5:R-:W-:Y:S02]  /*0300*/  SHF.R.U32.HI R13, RZ, 0x3, R3 ;  /* 0x00000003ff0d7819 */ /* 0x020fe40000011603 */
[----:B------:R-:W-:Y:S02]  /*0310*/  LEA.HI R12, R11, R10, RZ, 0x6 ;  /* 0x0000000a0b0c7211 */ /* 0x000fe400078f30ff */
[----:B------:R-:W-:Y:S02]  /*0320*/  SGXT.U32 R11, R13, 0x4 ;  /* 0x000000040d0b781a */ /* 0x000fe40000000000 */
[----:B------:R-:W-:Y:S01]  /*0330*/  LOP3.LUT R13, R12, 0xffffffc0, RZ, 0xc0, !PT ;  /* 0xffffffc00c0d7812 */ /* 0x000fe200078ec0ff */
[----:B------:R-:W1:Y:S01]  /*0340*/  LDC.64 R2, c[0x0][0x220] ;  /* 0x00008800ff027b82 */ /* 0x000e620000000a00 */
[----:B------:R-:W-:-:S03]  /*0350*/  LOP3.LUT R11, R0, R11, RZ, 0xfc, !PT ;  /* 0x0000000b000b7212 */ /* 0x000fc600078efcff */
[----:B------:R-:W-:Y:S01]  /*0360*/  IMAD.IADD R10, R10, 0x1, -R13 ;  /* 0x000000010a0a7824 */ /* 0x000fe200078e0a0d */
[----:B------:R-:W-:Y:S02]  /*0370*/  SHF.R.S32.HI R12, RZ, 0x6, R12 ;  /* 0x00000006ff0c7819 */ /* 0x000fe4000001140c */
[C---:B------:R-:W-:Y:S01]  /*0380*/  ISETP.GE.AND P0, PT, R11.reuse, 0x9, PT ;  /* 0x000000090b00780c */ /* 0x040fe20003f06270 */
[----:B------:R-:W-:-:S04]  /*0390*/  IMAD R13, R11, 0x40, R10 ;  /* 0x000000400b0d7824 */ /* 0x000fc800078e020a */
[----:B------:R-:W-:-:S04]  /*03a0*/  IMAD R13, R12, 0x240, R13 ;  /* 0x000002400c0d7824 */ /* 0x000fc800078e020d */
[----:B0-----:R-:W-:-:S04]  /*03b0*/  IMAD.WIDE R8, R13, 0x4, R8 ;  /* 0x000000040d087825 */ /* 0x001fc800078e0208 */
[----:B-1----:R-:W-:Y:S01]  /*03c0*/  IMAD.WIDE R2, R13, 0x4, R2 ;  /* 0x000000040d027825 */ /* 0x002fe200078e0202 */
[----:B--2---:R-:W-:Y:S04]  /*03d0*/  STS [R18], R14 ;  /* 0x0000000e12007388 */ /* 0x004fe80000000800 */
[----:B----4-:R-:W-:Y:S04]  /*03e0*/  STS [R18+0x20], R15 ;  /* 0x0000200f12007388 */ /* 0x010fe80000000800 */
[----:B------:R-:W-:Y:S04]  /*03f0*/  STS [R18+0x40], R16 ;  /* 0x0000401012007388 */ /* 0x000fe80000000800 */
[----:B------:R-:W-:Y:S01]  /*0400*/  STS [R18+0x60], R17 ;  /* 0x0000601112007388 */ /* 0x000fe20000000800 */
[----:B------:R-:W-:Y:S06]  /*0410*/  BAR.SYNC.DEFER_BLOCKING 0x0 ;  /* 0x0000000000007b1d */ /* 0x000fec0000010000 */
[----:B------:R-:W0:Y:S04]  /*0420*/  LDS.128 R4, [R6] ;  /* 0x0000000006047984 */ /* 0x000e280000000c00 */
[----:B0-----:R0:W-:Y:S02]  /*0430*/  @!P0 STG.E.128 desc[UR6][R8.64], R4 ;  /* 0x0000000408008986 */ /* 0x0011e4000c101d06 */
[----:B0-----:R-:W-:Y:S05]  /*0440*/  @P0 EXIT ;  /* 0x000000000000094d */ /* 0x001fea0003800000 */
[----:B------:R-:W-:Y:S01]  /*0450*/  STG.E.128 desc[UR6][R2.64], R4 ;  /* 0x0000000402007986 */ /* 0x000fe2000c101d06 */
[----:B------:R-:W-:Y:S05]  /*0460*/  EXIT ;  /* 0x000000000000794d */ /* 0x000fea0003800000 */
.L_x_0:
[----:B------:R-:W-:-:S00]  /*0470*/  BRA `(.L_x_0) ;  /* 0xfffffffc00fc7947 */ /* 0x000fc0000383ffff */
[----:B------:R-:W-:-:S00]  /*0480*/  NOP ;  /* 0x0000000000007918 */ /* 0x000fc00000000000 */
[----:B------:R-:W-:-:S00]  /*0490*/  NOP ;  /* 0x0000000000007918 */ /* 0x000fc00000000000 */
[----:B------:R-:W-:-:S00]  /*04a0*/  NOP ;  /* 0x0000000000007918 */ /* 0x000fc00000000000 */
[----:B------:R-:W-:-:S00]  /*04b0*/  NOP ;  /* 0x0000000000007918 */ /* 0x000fc00000000000 */
[----:B------:R-:W-:-:S00]  /*04c0*/  NOP ;  /* 0x0000000000007918 */ /* 0x000fc00000000000 */
[----:B------:R-:W-:-:S00]  /*04d0*/  NOP ;  /* 0x0000000000007918 */ /* 0x000fc00000000000 */
[----:B------:R-:W-:-:S00]  /*04e0*/  NOP ;  /* 0x0000000000007918 */ /* 0x000fc00000000000 */
[----:B------:R-:W-:-:S00]  /*04f0*/  NOP ;  /* 0x0000000000007918 */ /* 0x000fc00000000000 */
.L_x_1:


//--------------------- .nv.shared.triton_poi_fused_convolution_div_relu_sub_3 --------------------------
	.section	.nv.shared.triton_poi_fused_convolution_div_relu_sub_3,"aw",@nobits
	.sectionflags	@""
	.align	16
	.zero		1024


//--------------------- .nv.constant0.triton_poi_fused_convolution_div_relu_sub_3 --------------------------
	.section	.nv.constant0.triton_poi_fused_convolution_div_relu_sub_3,"a",@progbits
	.sectionflags	@""
	.align	4
.nv.constant0.triton_poi_fused_convolution_div_relu_sub_3:
	.zero		560
